	.headerflags	@"EF_CUDA_TEXMODE_UNIFIED EF_CUDA_64BIT_ADDRESS EF_CUDA_ACCELERATORS EF_CUDA_SM90 EF_CUDA_VIRTUAL_SM(EF_CUDA_SM90)"
	.elftype	@"ET_EXEC"


//--------------------- .nv.info                  --------------------------
	.section	.nv.info,"",@"SHT_CUDA_INFO"
	.align	4


	//----- nvinfo : EIATTR_REGCOUNT
	.align		4
        /*0000*/ 	.byte	0x04, 0x2f
        /*0002*/ 	.short	(.L_3 - .L_2)
	.align		4
.L_2:
        /*0004*/ 	.word	index@(triton_poi_fused__native_batch_norm_legit_no_training_relu_0)
        /*0008*/ 	.word	0x00000011


	//----- nvinfo : EIATTR_MIN_STACK_SIZE
	.align		4
.L_3:
        /*000c*/ 	.byte	0x04, 0x12
        /*000e*/ 	.short	(.L_5 - .L_4)
	.align		4
.L_4:
        /*0010*/ 	.word	index@(triton_poi_fused__native_batch_norm_legit_no_training_relu_0)
        /*0014*/ 	.word	0x00000000


	//----- nvinfo : EIATTR_FRAME_SIZE
	.align		4
.L_5:
        /*0018*/ 	.byte	0x04, 0x11
        /*001a*/ 	.short	(.L_7 - .L_6)
	.align		4
.L_6:
        /*001c*/ 	.word	index@(triton_poi_fused__native_batch_norm_legit_no_training_relu_0)
        /*0020*/ 	.word	0x00000000


	//----- nvinfo : EIATTR_MIN_STACK_SIZE
	.align		4
.L_7:
        /*0024*/ 	.byte	0x04, 0x12
        /*0026*/ 	.short	(.L_9 - .L_8)
	.align		4
.L_8:
        /*0028*/ 	.word	index@(triton_poi_fused__native_batch_norm_legit_no_training_relu_0)
        /*002c*/ 	.word	0x00000000
.L_9:


//--------------------- .nv.info.triton_poi_fused__native_batch_norm_legit_no_training_relu_0 --------------------------
	.section	.nv.info.triton_poi_fused__native_batch_norm_legit_no_training_relu_0,"",@"SHT_CUDA_INFO"
	.sectionflags	@""
	.align	4


	//----- nvinfo : EIATTR_CUDA_API_VERSION
	.align		4
        /*0000*/ 	.byte	0x04, 0x37
        /*0002*/ 	.short	(.L_11 - .L_10)
.L_10:
        /*0004*/ 	.word	0x0000007c


	//----- nvinfo : EIATTR_KPARAM_INFO
	.align		4
.L_11:
        /*0008*/ 	.byte	0x04, 0x17
        /*000a*/ 	.short	(.L_13 - .L_12)
.L_12:
        /*000c*/ 	.word	0x00000000
        /*0010*/ 	.short	0x0006
        /*0012*/ 	.short	0x0030
        /*0014*/ 	.byte	0x00, 0xf0, 0x11, 0x00


	//----- nvinfo : EIATTR_KPARAM_INFO
	.align		4
.L_13:
        /*0018*/ 	.byte	0x04, 0x17
        /*001a*/ 	.short	(.L_15 - .L_14)
.L_14:
        /*001c*/ 	.word	0x00000000
        /*0020*/ 	.short	0x0005
        /*0022*/ 	.short	0x0028
        /*0024*/ 	.byte	0x00, 0xf4, 0x21, 0x00


	//----- nvinfo : EIATTR_KPARAM_INFO
	.align		4
.L_15:
        /*0028*/ 	.byte	0x04, 0x17
        /*002a*/ 	.short	(.L_17 - .L_16)
.L_16:
        /*002c*/ 	.word	0x00000000
        /*0030*/ 	.short	0x0004
        /*0032*/ 	.short	0x0020
        /*0034*/ 	.byte	0x00, 0xf4, 0x21, 0x00


	//----- nvinfo : EIATTR_KPARAM_INFO
	.align		4
.L_17:
        /*0038*/ 	.byte	0x04, 0x17
        /*003a*/ 	.short	(.L_19 - .L_18)
.L_18:
        /*003c*/ 	.word	0x00000000
        /*0040*/ 	.short	0x0003
        /*0042*/ 	.short	0x0018
        /*0044*/ 	.byte	0x00, 0xf4, 0x21, 0x00


	//----- nvinfo : EIATTR_KPARAM_INFO
	.align		4
.L_19:
        /*0048*/ 	.byte	0x04, 0x17
        /*004a*/ 	.short	(.L_21 - .L_20)
.L_20:
        /*004c*/ 	.word	0x00000000
        /*0050*/ 	.short	0x0002
        /*0052*/ 	.short	0x0010
        /*0054*/ 	.byte	0x00, 0xf4, 0x21, 0x00


	//----- nvinfo : EIATTR_KPARAM_INFO
	.align		4
.L_21:
        /*0058*/ 	.byte	0x04, 0x17
        /*005a*/ 	.short	(.L_23 - .L_22)
.L_22:
        /*005c*/ 	.word	0x00000000
        /*0060*/ 	.short	0x0001
        /*0062*/ 	.short	0x0008
        /*0064*/ 	.byte	0x00, 0xf4, 0x21, 0x00


	//----- nvinfo : EIATTR_KPARAM_INFO
	.align		4
.L_23:
        /*0068*/ 	.byte	0x04, 0x17
        /*006a*/ 	.short	(.L_25 - .L_24)
.L_24:
        /*006c*/ 	.word	0x00000000
        /*0070*/ 	.short	0x0000
        /*0072*/ 	.short	0x0000
        /*0074*/ 	.byte	0x00, 0xf4, 0x21, 0x00


	//----- nvinfo : EIATTR_SPARSE_MMA_MASK
	.align		4
.L_25:
        /*0078*/ 	.byte	0x03, 0x50
        /*007a*/ 	.short	0x0000


	//----- nvinfo : EIATTR_MAXREG_COUNT
	.align		4
        /*007c*/ 	.byte	0x03, 0x1b
        /*007e*/ 	.short	0x00ff


	//----- nvinfo : EIATTR_EXIT_INSTR_OFFSETS
	.align		4
        /*0080*/ 	.byte	0x04, 0x1c
        /*0082*/ 	.short	(.L_27 - .L_26)


	//   ....[0]....
.L_26:
        /*0084*/ 	.word	0x00000350


	//----- nvinfo : EIATTR_REQNTID
	.align		4
.L_27:
        /*0088*/ 	.byte	0x04, 0x10
        /*008a*/ 	.short	(.L_29 - .L_28)
.L_28:
        /*008c*/ 	.word	0x00000080
        /*0090*/ 	.word	0x00000001
        /*0094*/ 	.word	0x00000001


	//----- nvinfo : EIATTR_CBANK_PARAM_SIZE
	.align		4
.L_29:
        /*0098*/ 	.byte	0x03, 0x19
        /*009a*/ 	.short	0x0034


	//----- nvinfo : EIATTR_PARAM_CBANK
	.align		4
        /*009c*/ 	.byte	0x04, 0x0a
        /*009e*/ 	.short	(.L_31 - .L_30)
	.align		4
.L_30:
        /*00a0*/ 	.word	index@(.nv.constant0.triton_poi_fused__native_batch_norm_legit_no_training_relu_0)
        /*00a4*/ 	.short	0x0210
        /*00a6*/ 	.short	0x0034


	//----- nvinfo : EIATTR_SW_WAR
	.align		4
.L_31:
        /*00a8*/ 	.byte	0x04, 0x36
        /*00aa*/ 	.short	(.L_33 - .L_32)
.L_32:
        /*00ac*/ 	.word	0x00000008
.L_33:


//--------------------- .nv.callgraph             --------------------------
	.section	.nv.callgraph,"",@"SHT_CUDA_CALLGRAPH"
	.align	4
	.sectionentsize	8
	.align		4
        /*0000*/ 	.word	0x00000000
	.align		4
        /*0004*/ 	.word	0xffffffff
	.align		4
        /*0008*/ 	.word	0x00000000
	.align		4
        /*000c*/ 	.word	0xfffffffe
	.align		4
        /*0010*/ 	.word	0x00000000
	.align		4
        /*0014*/ 	.word	0xfffffffd
	.align		4
        /*0018*/ 	.word	0x00000000
	.align		4
        /*001c*/ 	.word	0xfffffffc


//--------------------- .nv.constant4             --------------------------
	.section	.nv.constant4,"a",@progbits
	.align	8
	.align		8
.nv.constant4:
        /*0000*/ 	.dword	_$_str
	.align		8
        /*0008*/ 	.dword	_$_str_$_2


//--------------------- .text.triton_poi_fused__native_batch_norm_legit_no_training_relu_0 --------------------------
	.section	.text.triton_poi_fused__native_batch_norm_legit_no_training_relu_0,"ax",@progbits
	.align	128
        .global         triton_poi_fused__native_batch_norm_legit_no_training_relu_0
        .type           triton_poi_fused__native_batch_norm_legit_no_training_relu_0,@function
        .size           triton_poi_fused__native_batch_norm_legit_no_training_relu_0,(.L_x_1 - triton_poi_fused__native_batch_norm_legit_no_training_relu_0)
        .other          triton_poi_fused__native_batch_norm_legit_no_training_relu_0,@"STO_CUDA_ENTRY STV_DEFAULT"
triton_poi_fused__native_batch_norm_legit_no_training_relu_0:
.text.triton_poi_fused__native_batch_norm_legit_no_training_relu_0:
[----:B------:R-:W-:Y:S01]  /*0000*/  LDC R1, c[0x0][0x28] ;  /* 0x00000a00ff017b82 */ /* 0x000fe20000000800 */
[----:B------:R-:W1:Y:S07]  /*0010*/  S2R R0, SR_TID.X ;  /* 0x0000000000007919 */ /* 0x000e6e0000002100 */
[----:B------:R-:W2:Y:S01]  /*0020*/  LDC.64 R6, c[0x0][0x220] ;  /* 0x00008800ff067b82 */ /* 0x000ea20000000a00 */
[----:B------:R-:W-:Y:S01]  /*0030*/  ULDC.64 UR4, c[0x0][0x208] ;  /* 0x0000820000047ab9 */ /* 0x000fe20000000a00 */
[----:B------:R-:W3:Y:S06]  /*0040*/  S2R R5, SR_CTAID.X ;  /* 0x0000000000057919 */ /* 0x000eec0000002500 */
[----:B------:R-:W4:Y:S08]  /*0050*/  LDC.64 R8, c[0x0][0x228] ;  /* 0x00008a00ff087b82 */ /* 0x000f300000000a00 */
[----:B------:R-:W5:Y:S01]  /*0060*/  LDC.64 R10, c[0x0][0x230] ;  /* 0x00008c00ff0a7b82 */ /* 0x000f620000000a00 */
[----:B-1----:R-:W-:-:S02]  /*0070*/  SHF.L.U32 R0, R0, 0x1, RZ ;  /* 0x0000000100007819 */ /* 0x002fc400000006ff */
[----:B---3--:R-:W-:Y:S02]  /*0080*/  SHF.R.S32.HI R3, RZ, 0x17, R5 ;  /* 0x00000017ff037819 */ /* 0x008fe40000011405 */
[----:B------:R-:W-:Y:S02]  /*0090*/  LOP3.LUT R0, R0, 0xfe, RZ, 0xc0, !PT ;  /* 0x000000fe00007812 */ /* 0x000fe400078ec0ff */
[----:B------:R-:W-:Y:S02]  /*00a0*/  SGXT R3, R3, 0x1 ;  /* 0x000000010303781a */ /* 0x000fe40000000200 */
[----:B------:R-:W-:Y:S02]  /*00b0*/  LEA R0, R5, R0, 0x8 ;  /* 0x0000000005007211 */ /* 0x000fe400078e40ff */
[----:B------:R-:W1:Y:S02]  /*00c0*/  LDC.64 R4, c[0x0][0x218] ;  /* 0x00008600ff047b82 */ /* 0x000e640000000a00 */
[----:B------:R-:W-:-:S04]  /*00d0*/  LEA.HI R3, R3, R0, RZ, 0xc ;  /* 0x0000000003037211 */ /* 0x000fc800078f60ff */
[----:B------:R-:W-:-:S04]  /*00e0*/  SHF.R.S32.HI R3, RZ, 0xc, R3 ;  /* 0x0000000cff037819 */ /* 0x000fc80000011403 */
[----:B------:R-:W-:-:S04]  /*00f0*/  LEA.HI R2, R3, R3, RZ, 0x2 ;  /* 0x0000000303027211 */ /* 0x000fc800078f10ff */
[----:B------:R-:W-:-:S04]  /*0100*/  LOP3.LUT R2, R2, 0xfffffffc, RZ, 0xc0, !PT ;  /* 0xfffffffc02027812 */ /* 0x000fc800078ec0ff */
[----:B------:R-:W-:Y:S02]  /*0110*/  IADD3 R13, R3, -R2, RZ ;  /* 0x80000002030d7210 */ /* 0x000fe40007ffe0ff */
[----:B------:R-:W3:Y:S03]  /*0120*/  LDC.64 R2, c[0x0][0x210] ;  /* 0x00008400ff027b82 */ /* 0x000ee60000000a00 */
[----:B--2---:R-:W-:-:S06]  /*0130*/  IMAD.WIDE R6, R13, 0x4, R6 ;  /* 0x000000040d067825 */ /* 0x004fcc00078e0206 */
[----:B------:R-:W2:Y:S01]  /*0140*/  LDG.E.EL R6, desc[UR4][R6.64] ;  /* 0x0000000406067981 */ /* 0x000ea2000c2e1900 */
[----:B-1----:R-:W-:-:S05]  /*0150*/  IMAD.WIDE R4, R13, 0x4, R4 ;  /* 0x000000040d047825 */ /* 0x002fca00078e0204 */
[----:B------:R1:W2:Y:S01]  /*0160*/  LDG.E.EL R12, desc[UR4][R4.64] ;  /* 0x00000004040c7981 */ /* 0x0002a2000c2e1900 */
[----:B---3--:R-:W-:Y:S01]  /*0170*/  IMAD.WIDE R2, R0, 0x4, R2 ;  /* 0x0000000400027825 */ /* 0x008fe200078e0202 */
[----:B------:R-:W-:Y:S01]  /*0180*/  HFMA2.MMA R14, -RZ, RZ, 1.625, 0 ;  /* 0x3e800000ff0e7435 */ /* 0x000fe200000001ff */
[----:B-1----:R-:W1:Y:S04]  /*0190*/  LDC.64 R4, c[0x0][0x238] ;  /* 0x00008e00ff047b82 */ /* 0x002e680000000a00 */
[----:B------:R-:W3:Y:S01]  /*01a0*/  LDG.E.64 R2, desc[UR4][R2.64] ;  /* 0x0000000402027981 */ /* 0x000ee2000c1e1b00 */
[----:B----4-:R-:W-:-:S04]  /*01b0*/  IMAD.WIDE R8, R13, 0x4, R8 ;  /* 0x000000040d087825 */ /* 0x010fc800078e0208 */
[----:B-----5:R-:W-:Y:S02]  /*01c0*/  IMAD.WIDE R10, R13, 0x4, R10 ;  /* 0x000000040d0a7825 */ /* 0x020fe400078e020a */
[----:B------:R-:W4:Y:S04]  /*01d0*/  LDG.E.EL R8, desc[UR4][R8.64] ;  /* 0x0000000408087981 */ /* 0x000f28000c2e1900 */
[----:B------:R-:W4:Y:S01]  /*01e0*/  LDG.E.EL R11, desc[UR4][R10.64] ;  /* 0x000000040a0b7981 */ /* 0x000f22000c2e1900 */
[----:B-1----:R-:W-:-:S04]  /*01f0*/  IMAD.WIDE R4, R0, 0x4, R4 ;  /* 0x0000000400047825 */ /* 0x002fc800078e0204 */
[----:B--2---:R-:W-:-:S04]  /*0200*/  FADD R6, R6, 9.9999997473787516356e-06 ;  /* 0x3727c5ac06067421 */ /* 0x004fc80000000000 */
[----:B------:R-:W1:Y:S02]  /*0210*/  MUFU.SQRT R7, R6 ;  /* 0x0000000600077308 */ /* 0x000e640000002000 */
[C---:B-1----:R-:W-:Y:S02]  /*0220*/  FSETP.GT.AND P0, PT, R7.reuse, 8.50705917302346158658e+37, PT ;  /* 0x7e8000000700780b */ /* 0x042fe40003f04000 */
[----:B------:R-:W-:-:S11]  /*0230*/  FSETP.GEU.AND P1, PT, R7, 1.175494350822287508e-38, PT ;  /* 0x008000000700780b */ /* 0x000fd60003f2e000 */
[----:B------:R-:W-:-:S04]  /*0240*/  @P0 FMUL R7, R7, 0.25 ;  /* 0x3e80000007070820 */ /* 0x000fc80000400000 */
[----:B------:R-:W-:-:S06]  /*0250*/  @!P1 FMUL R7, R7, 16777216 ;  /* 0x4b80000007079820 */ /* 0x000fcc0000400000 */
[----:B------:R-:W1:Y:S01]  /*0260*/  MUFU.RCP R7, R7 ;  /* 0x0000000700077308 */ /* 0x000e620000001000 */
[----:B------:R-:W-:Y:S01]  /*0270*/  FSEL R14, R14, 1, P0 ;  /* 0x3f8000000e0e7808 */ /* 0x000fe20000000000 */
[----:B---3--:R-:W-:-:S04]  /*0280*/  FADD R2, R2, -R12 ;  /* 0x8000000c02027221 */ /* 0x008fc80000000000 */
[----:B------:R-:W-:Y:S01]  /*0290*/  @!P1 FMUL R14, R14, 16777216 ;  /* 0x4b8000000e0e9820 */ /* 0x000fe20000400000 */
[----:B------:R-:W-:-:S03]  /*02a0*/  FADD R3, R3, -R12 ;  /* 0x8000000c03037221 */ /* 0x000fc60000000000 */
[----:B-1----:R-:W-:-:S04]  /*02b0*/  FMUL R14, R7, R14 ;  /* 0x0000000e070e7220 */ /* 0x002fc80000400000 */
[-C--:B------:R-:W-:Y:S01]  /*02c0*/  FMUL R2, R2, R14.reuse ;  /* 0x0000000e02027220 */ /* 0x080fe20000400000 */
[----:B------:R-:W-:-:S03]  /*02d0*/  FMUL R14, R3, R14 ;  /* 0x0000000e030e7220 */ /* 0x000fc60000400000 */
[C-C-:B----4-:R-:W-:Y:S01]  /*02e0*/  FFMA R2, R8.reuse, R2, R11.reuse ;  /* 0x0000000208027223 */ /* 0x150fe2000000000b */
[----:B------:R-:W-:-:S04]  /*02f0*/  FFMA R14, R8, R14, R11 ;  /* 0x0000000e080e7223 */ /* 0x000fc8000000000b */
[----:B------:R-:W-:Y:S02]  /*0300*/  FSETP.GEU.AND P0, PT, R2, RZ, PT ;  /* 0x000000ff0200720b */ /* 0x000fe40003f0e000 */
[----:B------:R-:W-:Y:S02]  /*0310*/  FSETP.GEU.AND P1, PT, R14, RZ, PT ;  /* 0x000000ff0e00720b */ /* 0x000fe40003f2e000 */
[----:B------:R-:W-:Y:S02]  /*0320*/  FSEL R2, R2, RZ, P0 ;  /* 0x000000ff02027208 */ /* 0x000fe40000000000 */
[----:B------:R-:W-:-:S05]  /*0330*/  FSEL R3, R14, RZ, P1 ;  /* 0x000000ff0e037208 */ /* 0x000fca0000800000 */
[----:B------:R-:W-:Y:S01]  /*0340*/  STG.E.64 desc[UR4][R4.64], R2 ;  /* 0x0000000204007986 */ /* 0x000fe2000c101b04 */
[----:B------:R-:W-:Y:S05]  /*0350*/  EXIT ;  /* 0x000000000000794d */ /* 0x000fea0003800000 */
.L_x_0:
[----:B------:R-:W-:-:S00]  /*0360*/  BRA `(.L_x_0) ;  /* 0xfffffffc00fc7947 */ /* 0x000fc0000383ffff */
[----:B------:R-:W-:-:S00]  /*0370*/  NOP ;  /* 0x0000000000007918 */ /* 0x000fc00000000000 */
        /* <DEDUP_REMOVED lines=8> */
.L_x_1:


//--------------------- .nv.global.init           --------------------------
	.section	.nv.global.init,"aw",@progbits
.nv.global.init:
	.type		_$_str,@object
	.size		_$_str,(_$_str_$_2 - _$_str)
_$_str:
        /*0000*/ 	.byte	0x5f, 0x5f, 0x43, 0x55, 0x44, 0x41, 0x5f, 0x46, 0x54, 0x5a, 0x00
	.type		_$_str_$_2,@object
	.size		_$_str_$_2,(.L_1 - _$_str_$_2)
_$_str_$_2:
        /*000b*/ 	.byte	0x5f, 0x5f, 0x43, 0x55, 0x44, 0x41, 0x5f, 0x50, 0x52, 0x45, 0x43, 0x5f, 0x53, 0x51, 0x52, 0x54
        /*001b*/ 	.byte	0x00
.L_1:


//--------------------- .nv.constant0.triton_poi_fused__native_batch_norm_legit_no_training_relu_0 --------------------------
	.section	.nv.constant0.triton_poi_fused__native_batch_norm_legit_no_training_relu_0,"a",@progbits
	.sectionflags	@""
	.align	4
.nv.constant0.triton_poi_fused__native_batch_norm_legit_no_training_relu_0:
	.zero		580
